//
// Generated by NVIDIA NVVM Compiler
//
// Compiler Build ID: CL-36424714
// Cuda compilation tools, release 13.0, V13.0.88
// Based on NVVM 20.0.0
//

.version 9.0
.target sm_100
.address_size 64

	// .globl	_Z14calc_diferencaPiS_S_S_i

.visible .entry _Z14calc_diferencaPiS_S_S_i(
	.param .u64 .ptr .align 1 _Z14calc_diferencaPiS_S_S_i_param_0,
	.param .u64 .ptr .align 1 _Z14calc_diferencaPiS_S_S_i_param_1,
	.param .u64 .ptr .align 1 _Z14calc_diferencaPiS_S_S_i_param_2,
	.param .u64 .ptr .align 1 _Z14calc_diferencaPiS_S_S_i_param_3,
	.param .u32 _Z14calc_diferencaPiS_S_S_i_param_4
)
{
	.reg .pred 	%p<74>;
	.reg .b32 	%r<162>;
	.reg .b64 	%rd<36>;

	ld.param.u64 	%rd14, [_Z14calc_diferencaPiS_S_S_i_param_0];
	ld.param.u64 	%rd15, [_Z14calc_diferencaPiS_S_S_i_param_1];
	ld.param.u64 	%rd16, [_Z14calc_diferencaPiS_S_S_i_param_2];
	ld.param.u64 	%rd17, [_Z14calc_diferencaPiS_S_S_i_param_3];
	ld.param.u32 	%r40, [_Z14calc_diferencaPiS_S_S_i_param_4];
	cvta.to.global.u64 	%rd1, %rd17;
	cvta.to.global.u64 	%rd2, %rd16;
	cvta.to.global.u64 	%rd3, %rd15;
	cvta.to.global.u64 	%rd4, %rd14;
	mov.u32 	%r42, %ctaid.x;
	mov.u32 	%r43, %ntid.x;
	mov.u32 	%r44, %tid.x;
	mad.lo.s32 	%r1, %r42, %r43, %r44;
	mov.u32 	%r45, %ctaid.y;
	mov.u32 	%r46, %ntid.y;
	mov.u32 	%r47, %tid.y;
	mad.lo.s32 	%r2, %r45, %r46, %r47;
	add.s32 	%r3, %r2, -1;
	setp.ge.s32 	%p11, %r1, %r40;
	setp.lt.s32 	%p12, %r1, 0;
	or.pred  	%p1, %p12, %p11;
	setp.ge.s32 	%p2, %r2, %r40;
	or.pred  	%p3, %p1, %p2;
	mul.lo.s32 	%r4, %r40, %r1;
	add.s32 	%r5, %r4, %r2;
	mul.wide.u32 	%rd18, %r5, 4;
	add.s64 	%rd5, %rd4, %rd18;
	setp.gt.s32 	%p14, %r1, %r40;
	setp.lt.s32 	%p15, %r1, 1;
	or.pred  	%p4, %p14, %p15;
	sub.s32 	%r6, %r4, %r40;
	mov.b32 	%r154, -2147483648;
	mov.pred 	%p71, -1;
	@%p4 bra 	$L__BB0_7;
	setp.eq.s32 	%p16, %r2, 0;
	or.pred  	%p17, %p3, %p16;
	mov.pred 	%p71, %p3;
	@%p17 bra 	$L__BB0_7;
	ld.global.u32 	%r50, [%rd5];
	add.s32 	%r51, %r3, %r6;
	mul.wide.u32 	%rd19, %r51, 4;
	add.s64 	%rd6, %rd4, %rd19;
	ld.global.u32 	%r52, [%rd6];
	sub.s32 	%r53, %r50, %r52;
	abs.s32 	%r7, %r53;
	setp.eq.s32 	%p19, %r53, -2147483648;
	mov.pred 	%p71, 0;
	@%p19 bra 	$L__BB0_7;
	atom.global.max.s32 	%r54, [%rd3], %r7;
	ld.global.u32 	%r55, [%rd3];
	setp.ne.s32 	%p21, %r7, %r55;
	mov.u32 	%r154, %r7;
	@%p21 bra 	$L__BB0_7;
	ld.global.u32 	%r8, [%rd5];
	ld.global.u32 	%r9, [%rd6];
	setp.le.s32 	%p22, %r8, %r9;
	@%p22 bra 	$L__BB0_6;
	atom.global.exch.b32 	%r59, [%rd2], %r8;
	ld.global.u32 	%r60, [%rd6];
	atom.global.exch.b32 	%r61, [%rd1], %r60;
	mov.u32 	%r154, %r7;
	bra.uni 	$L__BB0_7;
$L__BB0_6:
	atom.global.exch.b32 	%r56, [%rd2], %r9;
	ld.global.u32 	%r57, [%rd5];
	atom.global.exch.b32 	%r58, [%rd1], %r57;
	mov.u32 	%r154, %r7;
$L__BB0_7:
	@%p71 bra 	$L__BB0_13;
	ld.global.u32 	%r62, [%rd5];
	add.s32 	%r63, %r2, %r6;
	mul.wide.u32 	%rd20, %r63, 4;
	add.s64 	%rd7, %rd4, %rd20;
	ld.global.u32 	%r64, [%rd7];
	sub.s32 	%r65, %r62, %r64;
	abs.s32 	%r11, %r65;
	setp.le.s32 	%p25, %r11, %r154;
	@%p25 bra 	$L__BB0_13;
	atom.global.max.s32 	%r66, [%rd3], %r11;
	ld.global.u32 	%r67, [%rd3];
	setp.ne.s32 	%p26, %r11, %r67;
	mov.u32 	%r154, %r11;
	@%p26 bra 	$L__BB0_13;
	ld.global.u32 	%r12, [%rd5];
	ld.global.u32 	%r13, [%rd7];
	setp.gt.s32 	%p27, %r12, %r13;
	@%p27 bra 	$L__BB0_12;
	atom.global.exch.b32 	%r68, [%rd2], %r13;
	ld.global.u32 	%r69, [%rd5];
	atom.global.exch.b32 	%r70, [%rd1], %r69;
	mov.u32 	%r154, %r11;
	bra.uni 	$L__BB0_13;
$L__BB0_12:
	atom.global.exch.b32 	%r71, [%rd2], %r12;
	ld.global.u32 	%r72, [%rd7];
	atom.global.exch.b32 	%r73, [%rd1], %r72;
	mov.u32 	%r154, %r11;
$L__BB0_13:
	add.s32 	%r74, %r2, 1;
	setp.ge.s32 	%p28, %r74, %r40;
	or.pred  	%p6, %p28, %p3;
	or.pred  	%p30, %p4, %p6;
	@%p30 bra 	$L__BB0_19;
	ld.global.u32 	%r75, [%rd5];
	cvt.u64.u32 	%rd21, %r6;
	cvt.u64.u32 	%rd22, %r2;
	add.s64 	%rd23, %rd22, %rd21;
	shl.b64 	%rd24, %rd23, 2;
	add.s64 	%rd8, %rd4, %rd24;
	ld.global.u32 	%r76, [%rd8+4];
	sub.s32 	%r77, %r75, %r76;
	abs.s32 	%r15, %r77;
	setp.le.s32 	%p31, %r15, %r154;
	@%p31 bra 	$L__BB0_19;
	atom.global.max.s32 	%r78, [%rd3], %r15;
	ld.global.u32 	%r79, [%rd3];
	setp.ne.s32 	%p32, %r15, %r79;
	mov.u32 	%r154, %r15;
	@%p32 bra 	$L__BB0_19;
	ld.global.u32 	%r16, [%rd5];
	ld.global.u32 	%r17, [%rd8+4];
	setp.gt.s32 	%p33, %r16, %r17;
	@%p33 bra 	$L__BB0_18;
	atom.global.exch.b32 	%r80, [%rd2], %r17;
	ld.global.u32 	%r81, [%rd5];
	atom.global.exch.b32 	%r82, [%rd1], %r81;
	mov.u32 	%r154, %r15;
	bra.uni 	$L__BB0_19;
$L__BB0_18:
	atom.global.exch.b32 	%r83, [%rd2], %r16;
	ld.global.u32 	%r84, [%rd8+4];
	atom.global.exch.b32 	%r85, [%rd1], %r84;
	mov.u32 	%r154, %r15;
$L__BB0_19:
	mov.pred 	%p72, -1;
	@%p1 bra 	$L__BB0_26;
	setp.ge.s32 	%p35, %r2, %r40;
	setp.eq.s32 	%p36, %r2, 0;
	or.pred  	%p37, %p35, %p36;
	mov.pred 	%p72, %p2;
	@%p37 bra 	$L__BB0_26;
	ld.global.u32 	%r86, [%rd5];
	add.s32 	%r87, %r5, -1;
	mul.wide.u32 	%rd25, %r87, 4;
	add.s64 	%rd9, %rd4, %rd25;
	ld.global.u32 	%r88, [%rd9];
	sub.s32 	%r89, %r86, %r88;
	abs.s32 	%r19, %r89;
	setp.le.s32 	%p39, %r19, %r154;
	mov.pred 	%p72, 0;
	@%p39 bra 	$L__BB0_26;
	atom.global.max.s32 	%r90, [%rd3], %r19;
	ld.global.u32 	%r91, [%rd3];
	setp.ne.s32 	%p41, %r19, %r91;
	mov.u32 	%r154, %r19;
	@%p41 bra 	$L__BB0_26;
	ld.global.u32 	%r20, [%rd5];
	ld.global.u32 	%r21, [%rd9];
	setp.gt.s32 	%p42, %r20, %r21;
	@%p42 bra 	$L__BB0_25;
	atom.global.exch.b32 	%r92, [%rd2], %r21;
	ld.global.u32 	%r93, [%rd5];
	atom.global.exch.b32 	%r94, [%rd1], %r93;
	mov.u32 	%r154, %r19;
	bra.uni 	$L__BB0_26;
$L__BB0_25:
	atom.global.exch.b32 	%r95, [%rd2], %r20;
	ld.global.u32 	%r96, [%rd9];
	atom.global.exch.b32 	%r97, [%rd1], %r96;
	mov.u32 	%r154, %r19;
$L__BB0_26:
	setp.gt.s32 	%p45, %r154, -1;
	or.pred  	%p46, %p72, %p45;
	@%p46 bra 	$L__BB0_29;
	atom.global.max.s32 	%r99, [%rd3], 0;
	ld.global.u32 	%r100, [%rd3];
	setp.ne.s32 	%p47, %r100, 0;
	mov.b32 	%r154, 0;
	@%p47 bra 	$L__BB0_29;
	ld.global.u32 	%r102, [%rd5];
	atom.global.exch.b32 	%r103, [%rd2], %r102;
	ld.global.u32 	%r104, [%rd5];
	atom.global.exch.b32 	%r105, [%rd1], %r104;
$L__BB0_29:
	or.pred  	%p48, %p1, %p6;
	@%p48 bra 	$L__BB0_35;
	ld.global.u32 	%r106, [%rd5];
	cvt.u64.u32 	%rd26, %r4;
	cvt.u64.u32 	%rd27, %r2;
	add.s64 	%rd28, %rd27, %rd26;
	shl.b64 	%rd29, %rd28, 2;
	add.s64 	%rd10, %rd4, %rd29;
	ld.global.u32 	%r107, [%rd10+4];
	sub.s32 	%r108, %r106, %r107;
	abs.s32 	%r24, %r108;
	setp.le.s32 	%p49, %r24, %r154;
	@%p49 bra 	$L__BB0_35;
	atom.global.max.s32 	%r109, [%rd3], %r24;
	ld.global.u32 	%r110, [%rd3];
	setp.ne.s32 	%p50, %r24, %r110;
	mov.u32 	%r154, %r24;
	@%p50 bra 	$L__BB0_35;
	ld.global.u32 	%r25, [%rd5];
	ld.global.u32 	%r26, [%rd10+4];
	setp.gt.s32 	%p51, %r25, %r26;
	@%p51 bra 	$L__BB0_34;
	atom.global.exch.b32 	%r111, [%rd2], %r26;
	ld.global.u32 	%r112, [%rd5];
	atom.global.exch.b32 	%r113, [%rd1], %r112;
	mov.u32 	%r154, %r24;
	bra.uni 	$L__BB0_35;
$L__BB0_34:
	atom.global.exch.b32 	%r114, [%rd2], %r25;
	ld.global.u32 	%r115, [%rd10+4];
	atom.global.exch.b32 	%r116, [%rd1], %r115;
	mov.u32 	%r154, %r24;
$L__BB0_35:
	add.s32 	%r117, %r1, 1;
	setp.ge.s32 	%p53, %r117, %r40;
	setp.lt.s32 	%p54, %r1, -1;
	or.pred  	%p8, %p53, %p54;
	shl.b32 	%r118, %r40, 1;
	add.s32 	%r28, %r6, %r118;
	mov.pred 	%p73, -1;
	@%p8 bra 	$L__BB0_42;
	setp.eq.s32 	%p55, %r2, 0;
	or.pred  	%p56, %p3, %p55;
	mov.pred 	%p73, %p3;
	@%p56 bra 	$L__BB0_42;
	ld.global.u32 	%r119, [%rd5];
	add.s32 	%r120, %r3, %r28;
	mul.wide.u32 	%rd30, %r120, 4;
	add.s64 	%rd11, %rd4, %rd30;
	ld.global.u32 	%r121, [%rd11];
	sub.s32 	%r122, %r119, %r121;
	abs.s32 	%r29, %r122;
	setp.le.s32 	%p58, %r29, %r154;
	mov.pred 	%p73, 0;
	@%p58 bra 	$L__BB0_42;
	atom.global.max.s32 	%r123, [%rd3], %r29;
	ld.global.u32 	%r124, [%rd3];
	setp.ne.s32 	%p60, %r29, %r124;
	mov.u32 	%r154, %r29;
	@%p60 bra 	$L__BB0_42;
	ld.global.u32 	%r30, [%rd5];
	ld.global.u32 	%r31, [%rd11];
	setp.gt.s32 	%p61, %r30, %r31;
	@%p61 bra 	$L__BB0_41;
	atom.global.exch.b32 	%r125, [%rd2], %r31;
	ld.global.u32 	%r126, [%rd5];
	atom.global.exch.b32 	%r127, [%rd1], %r126;
	mov.u32 	%r154, %r29;
	bra.uni 	$L__BB0_42;
$L__BB0_41:
	atom.global.exch.b32 	%r128, [%rd2], %r30;
	ld.global.u32 	%r129, [%rd11];
	atom.global.exch.b32 	%r130, [%rd1], %r129;
	mov.u32 	%r154, %r29;
$L__BB0_42:
	@%p73 bra 	$L__BB0_48;
	ld.global.u32 	%r131, [%rd5];
	add.s32 	%r132, %r5, %r40;
	mul.wide.u32 	%rd31, %r132, 4;
	add.s64 	%rd12, %rd4, %rd31;
	ld.global.u32 	%r133, [%rd12];
	sub.s32 	%r134, %r131, %r133;
	abs.s32 	%r33, %r134;
	setp.le.s32 	%p64, %r33, %r154;
	@%p64 bra 	$L__BB0_48;
	atom.global.max.s32 	%r135, [%rd3], %r33;
	ld.global.u32 	%r136, [%rd3];
	setp.ne.s32 	%p65, %r33, %r136;
	mov.u32 	%r154, %r33;
	@%p65 bra 	$L__BB0_48;
	ld.global.u32 	%r34, [%rd5];
	ld.global.u32 	%r35, [%rd12];
	setp.gt.s32 	%p66, %r34, %r35;
	@%p66 bra 	$L__BB0_47;
	atom.global.exch.b32 	%r137, [%rd2], %r35;
	ld.global.u32 	%r138, [%rd5];
	atom.global.exch.b32 	%r139, [%rd1], %r138;
	mov.u32 	%r154, %r33;
	bra.uni 	$L__BB0_48;
$L__BB0_47:
	atom.global.exch.b32 	%r140, [%rd2], %r34;
	ld.global.u32 	%r141, [%rd12];
	atom.global.exch.b32 	%r142, [%rd1], %r141;
	mov.u32 	%r154, %r33;
$L__BB0_48:
	or.pred  	%p67, %p8, %p6;
	@%p67 bra 	$L__BB0_54;
	ld.global.u32 	%r143, [%rd5];
	cvt.u64.u32 	%rd32, %r28;
	cvt.u64.u32 	%rd33, %r2;
	add.s64 	%rd34, %rd33, %rd32;
	shl.b64 	%rd35, %rd34, 2;
	add.s64 	%rd13, %rd4, %rd35;
	ld.global.u32 	%r144, [%rd13+4];
	sub.s32 	%r145, %r143, %r144;
	abs.s32 	%r37, %r145;
	setp.le.s32 	%p68, %r37, %r154;
	@%p68 bra 	$L__BB0_54;
	atom.global.max.s32 	%r146, [%rd3], %r37;
	ld.global.u32 	%r147, [%rd3];
	setp.ne.s32 	%p69, %r37, %r147;
	@%p69 bra 	$L__BB0_54;
	ld.global.u32 	%r38, [%rd5];
	ld.global.u32 	%r39, [%rd13+4];
	setp.gt.s32 	%p70, %r38, %r39;
	@%p70 bra 	$L__BB0_53;
	atom.global.exch.b32 	%r148, [%rd2], %r39;
	ld.global.u32 	%r149, [%rd5];
	atom.global.exch.b32 	%r150, [%rd1], %r149;
	bra.uni 	$L__BB0_54;
$L__BB0_53:
	atom.global.exch.b32 	%r151, [%rd2], %r38;
	ld.global.u32 	%r152, [%rd13+4];
	atom.global.exch.b32 	%r153, [%rd1], %r152;
$L__BB0_54:
	ret;

}


// ===== COMPILED SASS (sm_100) =====

	.target	sm_100

	.elftype	@"ET_EXEC"


//--------------------- .note.nv.tkinfo           --------------------------
	.section	.note.nv.tkinfo,"",@"SHT_NOTE"
	.sectionflags	@"SHF_NOTE_NV_TKINFO"
	.tkinfo
        /*0018*/ 	.word	0x00000002
        /*0030*/ 	.string	""
        /*0030*/ 	.string	"ptxas"
        /*0030*/ 	.string	"Cuda compilation tools, release 13.0, V13.0.88"
        /*0030*/ 	.string	"Build cuda_13.0.r13.0/compiler.36424714_0"
        /*0030*/ 	.string	"-arch sm_100 -m 64 "



//--------------------- .note.nv.cuinfo           --------------------------
	.section	.note.nv.cuinfo,"",@"SHT_NOTE"
	.sectionflags	@"SHF_NOTE_NV_CUINFO"
        /*0018*/ 	.short	0x0002
        /*001a*/ 	.short	0x0064
        /*001c*/ 	.short	0x0082
	.zero		2


//--------------------- .nv.info                  --------------------------
	.section	.nv.info,"",@"SHT_CUDA_INFO"
	.align	4


	//----- nvinfo : EIATTR_REGCOUNT
	.align		4
        /*0000*/ 	.byte	0x04, 0x2f
        /*0002*/ 	.short	(.L_1 - .L_0)
	.align		4
.L_0:
        /*0004*/ 	.word	index@(_Z14calc_diferencaPiS_S_S_i)
        /*0008*/ 	.word	0x0000001a


	//----- nvinfo : EIATTR_FRAME_SIZE
	.align		4
.L_1:
        /*000c*/ 	.byte	0x04, 0x11
        /*000e*/ 	.short	(.L_3 - .L_2)
	.align		4
.L_2:
        /*0010*/ 	.word	index@(_Z14calc_diferencaPiS_S_S_i)
        /*0014*/ 	.word	0x00000000


	//----- nvinfo : EIATTR_MIN_STACK_SIZE
	.align		4
.L_3:
        /*0018*/ 	.byte	0x04, 0x12
        /*001a*/ 	.short	(.L_5 - .L_4)
	.align		4
.L_4:
        /*001c*/ 	.word	index@(_Z14calc_diferencaPiS_S_S_i)
        /*0020*/ 	.word	0x00000000
.L_5:


//--------------------- .nv.compat                --------------------------
	.section	.nv.compat,"",@"SHT_CUDA_COMPAT_INFO"
	.align	4
        /*0000*/ 	.byte	0x02, 0x09, 0x00, 0x00, 0x02, 0x02, 0x01, 0x00, 0x02, 0x05, 0x05, 0x00, 0x03, 0x07, 0x01, 0x01
        /*0010*/ 	.byte	0x02, 0x03, 0x00, 0x00, 0x02, 0x06, 0x01, 0x00, 0x04, 0x0b, 0x08, 0x00, 0x09, 0x00, 0x00, 0x00
        /*0020*/ 	.byte	0x00, 0x00, 0x00, 0x00


//--------------------- .nv.info._Z14calc_diferencaPiS_S_S_i --------------------------
	.section	.nv.info._Z14calc_diferencaPiS_S_S_i,"",@"SHT_CUDA_INFO"
	.sectionflags	@""
	.align	4


	//----- nvinfo : EIATTR_CUDA_API_VERSION
	.align		4
        /*0000*/ 	.byte	0x04, 0x37
        /*0002*/ 	.short	(.L_7 - .L_6)
.L_6:
        /*0004*/ 	.word	0x00000082


	//----- nvinfo : EIATTR_KPARAM_INFO
	.align		4
.L_7:
        /*0008*/ 	.byte	0x04, 0x17
        /*000a*/ 	.short	(.L_9 - .L_8)
.L_8:
        /*000c*/ 	.word	0x00000000
        /*0010*/ 	.short	0x0004
        /*0012*/ 	.short	0x0020
        /*0014*/ 	.byte	0x00, 0xf0, 0x11, 0x00


	//----- nvinfo : EIATTR_KPARAM_INFO
	.align		4
.L_9:
        /*0018*/ 	.byte	0x04, 0x17
        /*001a*/ 	.short	(.L_11 - .L_10)
.L_10:
        /*001c*/ 	.word	0x00000000
        /*0020*/ 	.short	0x0003
        /*0022*/ 	.short	0x0018
        /*0024*/ 	.byte	0x00, 0xf5, 0x21, 0x00


	//----- nvinfo : EIATTR_KPARAM_INFO
	.align		4
.L_11:
        /*0028*/ 	.byte	0x04, 0x17
        /*002a*/ 	.short	(.L_13 - .L_12)
.L_12:
        /*002c*/ 	.word	0x00000000
        /*0030*/ 	.short	0x0002
        /*0032*/ 	.short	0x0010
        /*0034*/ 	.byte	0x00, 0xf5, 0x21, 0x00


	//----- nvinfo : EIATTR_KPARAM_INFO
	.align		4
.L_13:
        /*0038*/ 	.byte	0x04, 0x17
        /*003a*/ 	.short	(.L_15 - .L_14)
.L_14:
        /*003c*/ 	.word	0x00000000
        /*0040*/ 	.short	0x0001
        /*0042*/ 	.short	0x0008
        /*0044*/ 	.byte	0x00, 0xf5, 0x21, 0x00


	//----- nvinfo : EIATTR_KPARAM_INFO
	.align		4
.L_15:
        /*0048*/ 	.byte	0x04, 0x17
        /*004a*/ 	.short	(.L_17 - .L_16)
.L_16:
        /*004c*/ 	.word	0x00000000
        /*0050*/ 	.short	0x0000
        /*0052*/ 	.short	0x0000
        /*0054*/ 	.byte	0x00, 0xf5, 0x21, 0x00


	//----- nvinfo : EIATTR_SPARSE_MMA_MASK
	.align		4
.L_17:
        /*0058*/ 	.byte	0x03, 0x50
        /*005a*/ 	.short	0x0000


	//----- nvinfo : EIATTR_MAXREG_COUNT
	.align		4
        /*005c*/ 	.byte	0x03, 0x1b
        /*005e*/ 	.short	0x00ff


	//----- nvinfo : EIATTR_MERCURY_ISA_VERSION
	.align		4
        /*0060*/ 	.byte	0x03, 0x5f
        /*0062*/ 	.short	0x0101


	//----- nvinfo : EIATTR_INT_WARP_WIDE_INSTR_OFFSETS
	.align		4
        /*0064*/ 	.byte	0x04, 0x31
        /*0066*/ 	.short	(.L_19 - .L_18)


	//   ....[0]....
.L_18:
        /*0068*/ 	.word	0x00000290


	//   ....[1]....
        /*006c*/ 	.word	0x000002b0


	//   ....[2]....
        /*0070*/ 	.word	0x00000500


	//   ....[3]....
        /*0074*/ 	.word	0x00000510


	//   ....[4]....
        /*0078*/ 	.word	0x000007d0


	//   ....[5]....
        /*007c*/ 	.word	0x000007e0


	//   ....[6]....
        /*0080*/ 	.word	0x00000aa0


	//   ....[7]....
        /*0084*/ 	.word	0x00000ab0


	//   ....[8]....
        /*0088*/ 	.word	0x00000cb0


	//   ....[9]....
        /*008c*/ 	.word	0x00000cc0


	//   ....[10]....
        /*0090*/ 	.word	0x00000eb0


	//   ....[11]....
        /*0094*/ 	.word	0x00000ec0


	//   ....[12]....
        /*0098*/ 	.word	0x000011b0


	//   ....[13]....
        /*009c*/ 	.word	0x000011c0


	//   ....[14]....
        /*00a0*/ 	.word	0x00001420


	//   ....[15]....
        /*00a4*/ 	.word	0x00001430


	//   ....[16]....
        /*00a8*/ 	.word	0x000016c0


	//   ....[17]....
        /*00ac*/ 	.word	0x000016d0


	//----- nvinfo : EIATTR_VRC_CTA_INIT_COUNT
	.align		4
.L_19:
        /*00b0*/ 	.byte	0x02, 0x4a
	.zero		1
	.zero		1


	//----- nvinfo : EIATTR_EXIT_INSTR_OFFSETS
	.align		4
        /*00b4*/ 	.byte	0x04, 0x1c
        /*00b6*/ 	.short	(.L_21 - .L_20)


	//   ....[0]....
.L_20:
        /*00b8*/ 	.word	0x000015e0


	//   ....[1]....
        /*00bc*/ 	.word	0x00001690


	//   ....[2]....
        /*00c0*/ 	.word	0x00001740


	//   ....[3]....
        /*00c4*/ 	.word	0x000017e0


	//   ....[4]....
        /*00c8*/ 	.word	0x00001840


	//----- nvinfo : EIATTR_CRS_STACK_SIZE
	.align		4
.L_21:
        /*00cc*/ 	.byte	0x04, 0x1e
        /*00ce*/ 	.short	(.L_23 - .L_22)
.L_22:
        /*00d0*/ 	.word	0x00000000


	//----- nvinfo : EIATTR_CBANK_PARAM_SIZE
	.align		4
.L_23:
        /*00d4*/ 	.byte	0x03, 0x19
        /*00d6*/ 	.short	0x0024


	//----- nvinfo : EIATTR_PARAM_CBANK
	.align		4
        /*00d8*/ 	.byte	0x04, 0x0a
        /*00da*/ 	.short	(.L_25 - .L_24)
	.align		4
.L_24:
        /*00dc*/ 	.word	index@(.nv.constant0._Z14calc_diferencaPiS_S_S_i)
        /*00e0*/ 	.short	0x0380
        /*00e2*/ 	.short	0x0024


	//----- nvinfo : EIATTR_SW_WAR
	.align		4
.L_25:
        /*00e4*/ 	.byte	0x04, 0x36
        /*00e6*/ 	.short	(.L_27 - .L_26)
.L_26:
        /*00e8*/ 	.word	0x00000008
.L_27:


//--------------------- .nv.callgraph             --------------------------
	.section	.nv.callgraph,"",@"SHT_CUDA_CALLGRAPH"
	.align	4
	.sectionentsize	8
	.align		4
        /*0000*/ 	.word	0x00000000
	.align		4
        /*0004*/ 	.word	0xffffffff
	.align		4
        /*0008*/ 	.word	0x00000000
	.align		4
        /*000c*/ 	.word	0xfffffffe
	.align		4
        /*0010*/ 	.word	0x00000000
	.align		4
        /*0014*/ 	.word	0xfffffffd
	.align		4
        /*0018*/ 	.word	0x00000000
	.align		4
        /*001c*/ 	.word	0xfffffffc


//--------------------- .text._Z14calc_diferencaPiS_S_S_i --------------------------
	.section	.text._Z14calc_diferencaPiS_S_S_i,"ax",@progbits
	.align	128
        .global         _Z14calc_diferencaPiS_S_S_i
        .type           _Z14calc_diferencaPiS_S_S_i,@function
        .size           _Z14calc_diferencaPiS_S_S_i,(.L_x_25 - _Z14calc_diferencaPiS_S_S_i)
        .other          _Z14calc_diferencaPiS_S_S_i,@"STO_CUDA_ENTRY STV_DEFAULT"
_Z14calc_diferencaPiS_S_S_i:
.text._Z14calc_diferencaPiS_S_S_i:
[----:B------:R-:W-:Y:S01]  /*0000*/  LDC R1, c[0x0][0x37c] ;  /* 0x0000df00ff017b82 */ /* 0x000fe20000000800 */
[----:B------:R-:W0:Y:S07]  /*0010*/  S2R R3, SR_TID.X ;  /* 0x0000000000037919 */ /* 0x000e2e0000002100 */
[----:B------:R-:W0:Y:S01]  /*0020*/  S2UR UR4, SR_CTAID.X ;  /* 0x00000000000479c3 */ /* 0x000e220000002500 */
[----:B------:R-:W1:Y:S01]  /*0030*/  LDCU.64 UR6, c[0x0][0x358] ;  /* 0x00006b00ff0677ac */ /* 0x000e620008000a00 */
[----:B------:R-:W-:Y:S01]  /*0040*/  BSSY.RECONVERGENT B0, `(.L_x_0) ;  /* 0x000003f000007945 */ /* 0x000fe20003800200 */
[----:B------:R-:W2:Y:S01]  /*0050*/  S2R R9, SR_TID.Y ;  /* 0x0000000000097919 */ /* 0x000ea20000002200 */
[----:B------:R-:W-:Y:S01]  /*0060*/  PLOP3.LUT P0, PT, PT, PT, PT, 0x80, 0x8 ;  /* 0x000000000008781c */ /* 0x000fe20003f0f070 */
[----:B------:R-:W-:-:S03]  /*0070*/  IMAD.MOV.U32 R6, RZ, RZ, -0x80000000 ;  /* 0x80000000ff067424 */ /* 0x000fc600078e00ff */
[----:B------:R-:W0:Y:S08]  /*0080*/  LDC R10, c[0x0][0x360] ;  /* 0x0000d800ff0a7b82 */ /* 0x000e300000000800 */
[----:B------:R-:W3:Y:S08]  /*0090*/  LDC R7, c[0x0][0x3a0] ;  /* 0x0000e800ff077b82 */ /* 0x000ef00000000800 */
[----:B------:R-:W2:Y:S08]  /*00a0*/  S2UR UR5, SR_CTAID.Y ;  /* 0x00000000000579c3 */ /* 0x000eb00000002600 */
[----:B------:R-:W2:Y:S01]  /*00b0*/  LDC R0, c[0x0][0x364] ;  /* 0x0000d900ff007b82 */ /* 0x000ea20000000800 */
[----:B0-----:R-:W-:-:S05]  /*00c0*/  IMAD R10, R10, UR4, R3 ;  /* 0x000000040a0a7c24 */ /* 0x001fca000f8e0203 */
[C---:B------:R-:W-:Y:S02]  /*00d0*/  ISETP.GE.AND P5, PT, R10.reuse, 0x1, PT ;  /* 0x000000010a00780c */ /* 0x040fe40003fa6270 */
[----:B------:R-:W0:Y:S01]  /*00e0*/  LDC.64 R4, c[0x0][0x380] ;  /* 0x0000e000ff047b82 */ /* 0x000e220000000a00 */
[CC--:B---3--:R-:W-:Y:S01]  /*00f0*/  ISETP.GE.AND P3, PT, R10.reuse, R7.reuse, PT ;  /* 0x000000070a00720c */ /* 0x0c8fe20003f66270 */
[CC--:B------:R-:W-:Y:S01]  /*0100*/  IMAD R13, R10.reuse, R7.reuse, RZ ;  /* 0x000000070a0d7224 */ /* 0x0c0fe200078e02ff */
[C---:B------:R-:W-:Y:S02]  /*0110*/  ISETP.GT.OR P5, PT, R10.reuse, R7, !P5 ;  /* 0x000000070a00720c */ /* 0x040fe40006fa4670 */
[----:B------:R-:W-:Y:S01]  /*0120*/  ISETP.LT.OR P3, PT, R10, RZ, P3 ;  /* 0x000000ff0a00720c */ /* 0x000fe20001f61670 */
[----:B------:R-:W-:Y:S02]  /*0130*/  IMAD.IADD R11, R13, 0x1, -R7 ;  /* 0x000000010d0b7824 */ /* 0x000fe400078e0a07 */
[----:B--2---:R-:W-:-:S04]  /*0140*/  IMAD R0, R0, UR5, R9 ;  /* 0x0000000500007c24 */ /* 0x004fc8000f8e0209 */
[C---:B------:R-:W-:Y:S01]  /*0150*/  IMAD.IADD R8, R0.reuse, 0x1, R13 ;  /* 0x0000000100087824 */ /* 0x040fe200078e020d */
[CC--:B------:R-:W-:Y:S01]  /*0160*/  ISETP.GE.AND P2, PT, R0.reuse, R7.reuse, PT ;  /* 0x000000070000720c */ /* 0x0c0fe20003f46270 */
[C---:B------:R-:W-:Y:S01]  /*0170*/  VIADD R9, R0.reuse, 0xffffffff ;  /* 0xffffffff00097836 */ /* 0x040fe20000000000 */
[----:B------:R-:W-:Y:S01]  /*0180*/  ISETP.GE.OR P1, PT, R0, R7, P3 ;  /* 0x000000070000720c */ /* 0x000fe20001f26670 */
[----:B0-----:R-:W-:Y:S01]  /*0190*/  IMAD.WIDE.U32 R2, R8, 0x4, R4 ;  /* 0x0000000408027825 */ /* 0x001fe200078e0004 */
[----:B-1----:R-:W-:Y:S11]  /*01a0*/  @P5 BRA `(.L_x_1) ;  /* 0x0000000000a05947 */ /* 0x002ff60003800000 */
[----:B------:R-:W-:Y:S02]  /*01b0*/  ISETP.EQ.OR P4, PT, R0, RZ, P1 ;  /* 0x000000ff0000720c */ /* 0x000fe40000f82670 */
[----:B------:R-:W-:-:S11]  /*01c0*/  PLOP3.LUT P0, PT, P1, PT, PT, 0x80, 0x8 ;  /* 0x000000000008781c */ /* 0x000fd60000f0f070 */
[----:B------:R-:W-:Y:S05]  /*01d0*/  @P4 BRA `(.L_x_1) ;  /* 0x0000000000944947 */ /* 0x000fea0003800000 */
[----:B------:R-:W-:Y:S01]  /*01e0*/  IMAD.IADD R15, R9, 0x1, R11 ;  /* 0x00000001090f7824 */ /* 0x000fe200078e020b */
[----:B------:R-:W2:Y:S03]  /*01f0*/  LDG.E R12, desc[UR6][R2.64] ;  /* 0x00000006020c7981 */ /* 0x000ea6000c1e1900 */
[----:B------:R-:W-:-:S05]  /*0200*/  IMAD.WIDE.U32 R14, R15, 0x4, R4 ;  /* 0x000000040f0e7825 */ /* 0x000fca00078e0004 */
[----:B------:R-:W2:Y:S01]  /*0210*/  LDG.E R17, desc[UR6][R14.64] ;  /* 0x000000060e117981 */ /* 0x000ea2000c1e1900 */
[----:B------:R-:W-:Y:S01]  /*0220*/  PLOP3.LUT P0, PT, PT, PT, PT, 0x8, 0x80 ;  /* 0x000000000080781c */ /* 0x000fe20003f0e170 */
[----:B--2---:R-:W-:-:S05]  /*0230*/  IMAD.IADD R12, R12, 0x1, -R17 ;  /* 0x000000010c0c7824 */ /* 0x004fca00078e0a11 */
[----:B------:R-:W-:-:S13]  /*0240*/  ISETP.NE.AND P4, PT, R12, -0x80000000, PT ;  /* 0x800000000c00780c */ /* 0x000fda0003f85270 */
[----:B------:R-:W-:Y:S05]  /*0250*/  @!P4 BRA `(.L_x_1) ;  /* 0x000000000074c947 */ /* 0x000fea0003800000 */
[----:B------:R-:W0:Y:S01]  /*0260*/  S2R R6, SR_LANEID ;  /* 0x0000000000067919 */ /* 0x000e220000000000 */
[----:B------:R-:W1:Y:S01]  /*0270*/  LDC.64 R16, c[0x0][0x388] ;  /* 0x0000e200ff107b82 */ /* 0x000e620000000a00 */
[----:B------:R-:W-:Y:S01]  /*0280*/  IABS R23, R12 ;  /* 0x0000000c00177213 */ /* 0x000fe20000000000 */
[----:B------:R-:W-:Y:S02]  /*0290*/  VOTEU.ANY UR4, UPT, PT ;  /* 0x0000000000047886 */ /* 0x000fe400038e0100 */
[----:B------:R-:W-:Y:S01]  /*02a0*/  UFLO.U32 UR4, UR4 ;  /* 0x00000004000472bd */ /* 0x000fe200080e0000 */
[----:B------:R-:W-:-:S13]  /*02b0*/  CREDUX.MAX.S32 UR5, R23 ;  /* 0x00000000170572cc */ /* 0x000fda0000000200 */
[----:B------:R-:W-:Y:S01]  /*02c0*/  IMAD.U32 R19, RZ, RZ, UR5 ;  /* 0x00000005ff137e24 */ /* 0x000fe2000f8e00ff */
[----:B0-----:R-:W-:-:S13]  /*02d0*/  ISETP.EQ.U32.AND P4, PT, R6, UR4, PT ;  /* 0x0000000406007c0c */ /* 0x001fda000bf82070 */
[----:B-1----:R0:W-:Y:S04]  /*02e0*/  @P4 REDG.E.MAX.S32.STRONG.GPU desc[UR6][R16.64], R19 ;  /* 0x000000131000498e */ /* 0x0021e8000d12e306 */
[----:B------:R-:W2:Y:S02]  /*02f0*/  LDG.E R6, desc[UR6][R16.64] ;  /* 0x0000000610067981 */ /* 0x000ea4000c1e1900 */
[----:B--2---:R-:W-:Y:S01]  /*0300*/  ISETP.NE.AND P4, PT, R23, R6, PT ;  /* 0x000000061700720c */ /* 0x004fe20003f85270 */
[----:B------:R-:W-:-:S12]  /*0310*/  IMAD.MOV.U32 R6, RZ, RZ, R23 ;  /* 0x000000ffff067224 */ /* 0x000fd800078e0017 */
[----:B0-----:R-:W-:Y:S05]  /*0320*/  @P4 BRA `(.L_x_1) ;  /* 0x0000000000404947 */ /* 0x001fea0003800000 */
[----:B------:R-:W2:Y:S04]  /*0330*/  LDG.E R21, desc[UR6][R2.64] ;  /* 0x0000000602157981 */ /* 0x000ea8000c1e1900 */
[----:B------:R-:W2:Y:S02]  /*0340*/  LDG.E R12, desc[UR6][R14.64] ;  /* 0x000000060e0c7981 */ /* 0x000ea4000c1e1900 */
[----:B--2---:R-:W-:-:S13]  /*0350*/  ISETP.GT.AND P4, PT, R21, R12, PT ;  /* 0x0000000c1500720c */ /* 0x004fda0003f84270 */
[----:B------:R-:W-:Y:S05]  /*0360*/  @!P4 BRA `(.L_x_2) ;  /* 0x000000000018c947 */ /* 0x000fea0003800000 */
[----:B------:R-:W0:Y:S02]  /*0370*/  LDC.64 R16, c[0x0][0x390] ;  /* 0x0000e400ff107b82 */ /* 0x000e240000000a00 */
[----:B0-----:R1:W5:Y:S04]  /*0380*/  ATOMG.E.EXCH.STRONG.GPU PT, RZ, desc[UR6][R16.64], R21 ;  /* 0x8000001510ff79a8 */ /* 0x001368000c1ef106 */
[----:B------:R-:W2:Y:S02]  /*0390*/  LDG.E R15, desc[UR6][R14.64] ;  /* 0x000000060e0f7981 */ /* 0x000ea4000c1e1900 */
[----:B------:R-:W2:Y:S02]  /*03a0*/  LDC.64 R18, c[0x0][0x398] ;  /* 0x0000e600ff127b82 */ /* 0x000ea40000000a00 */
[----:B--2---:R1:W5:Y:S01]  /*03b0*/  ATOMG.E.EXCH.STRONG.GPU PT, RZ, desc[UR6][R18.64], R15 ;  /* 0x8000000f12ff79a8 */ /* 0x004362000c1ef106 */
[----:B------:R-:W-:Y:S05]  /*03c0*/  BRA `(.L_x_1) ;  /* 0x0000000000187947 */ /* 0x000fea0003800000 */
.L_x_2:
[----:B------:R-:W0:Y:S02]  /*03d0*/  LDC.64 R14, c[0x0][0x390] ;  /* 0x0000e400ff0e7b82 */ /* 0x000e240000000a00 */
[----:B0-----:R0:W5:Y:S04]  /*03e0*/  ATOMG.E.EXCH.STRONG.GPU PT, RZ, desc[UR6][R14.64], R12 ;  /* 0x8000000c0eff79a8 */ /* 0x001168000c1ef106 */
[----:B------:R-:W2:Y:S02]  /*03f0*/  LDG.E R19, desc[UR6][R2.64] ;  /* 0x0000000602137981 */ /* 0x000ea4000c1e1900 */
[----:B------:R-:W2:Y:S01]  /*0400*/  LDC.64 R16, c[0x0][0x398] ;  /* 0x0000e600ff107b82 */ /* 0x000ea20000000a00 */
[----:B------:R-:W-:Y:S01]  /*0410*/  IMAD.MOV.U32 R6, RZ, RZ, R23 ;  /* 0x000000ffff067224 */ /* 0x000fe200078e0017 */
[----:B--2---:R0:W5:Y:S06]  /*0420*/  ATOMG.E.EXCH.STRONG.GPU PT, RZ, desc[UR6][R16.64], R19 ;  /* 0x8000001310ff79a8 */ /* 0x00416c000c1ef106 */
.L_x_1:
[----:B------:R-:W-:Y:S05]  /*0430*/  BSYNC.RECONVERGENT B0 ;  /* 0x0000000000007941 */ /* 0x000fea0003800200 */
.L_x_0:
[----:B------:R-:W-:Y:S04]  /*0440*/  BSSY.RECONVERGENT B0, `(.L_x_3) ;  /* 0x0000026000007945 */ /* 0x000fe80003800200 */
[----:B------:R-:W-:Y:S05]  /*0450*/  @P0 BRA `(.L_x_4) ;  /* 0x0000000000900947 */ /* 0x000fea0003800000 */
[----:B01----:R-:W-:Y:S01]  /*0460*/  IMAD.IADD R15, R0, 0x1, R11 ;  /* 0x00000001000f7824 */ /* 0x003fe200078e020b */
[----:B------:R-:W2:Y:S03]  /*0470*/  LDG.E R12, desc[UR6][R2.64] ;  /* 0x00000006020c7981 */ /* 0x000ea6000c1e1900 */
[----:B------:R-:W-:-:S05]  /*0480*/  IMAD.WIDE.U32 R14, R15, 0x4, R4 ;  /* 0x000000040f0e7825 */ /* 0x000fca00078e0004 */
[----:B------:R-:W2:Y:S02]  /*0490*/  LDG.E R17, desc[UR6][R14.64] ;  /* 0x000000060e117981 */ /* 0x000ea4000c1e1900 */
[----:B--2---:R-:W-:-:S05]  /*04a0*/  IMAD.IADD R12, R12, 0x1, -R17 ;  /* 0x000000010c0c7824 */ /* 0x004fca00078e0a11 */
[----:B------:R-:W-:-:S04]  /*04b0*/  IABS R23, R12 ;  /* 0x0000000c00177213 */ /* 0x000fc80000000000 */
[----:B------:R-:W-:-:S13]  /*04c0*/  ISETP.GT.AND P0, PT, R23, R6, PT ;  /* 0x000000061700720c */ /* 0x000fda0003f04270 */
[----:B------:R-:W-:Y:S05]  /*04d0*/  @!P0 BRA `(.L_x_4) ;  /* 0x0000000000708947 */ /* 0x000fea0003800000 */
[----:B------:R-:W0:Y:S01]  /*04e0*/  S2R R6, SR_LANEID ;  /* 0x0000000000067919 */ /* 0x000e220000000000 */
[----:B------:R-:W1:Y:S01]  /*04f0*/  LDC.64 R16, c[0x0][0x388] ;  /* 0x0000e200ff107b82 */ /* 0x000e620000000a00 */
[----:B------:R-:W-:Y:S01]  /*0500*/  VOTEU.ANY UR4, UPT, PT ;  /* 0x0000000000047886 */ /* 0x000fe200038e0100 */
[----:B------:R-:W-:Y:S01]  /*0510*/  CREDUX.MAX.S32 UR5, R23 ;  /* 0x00000000170572cc */ /* 0x000fe20000000200 */
[----:B------:R-:W-:-:S12]  /*0520*/  UFLO.U32 UR4, UR4 ;  /* 0x00000004000472bd */ /* 0x000fd800080e0000 */
[----:B------:R-:W-:Y:S01]  /*0530*/  IMAD.U32 R19, RZ, RZ, UR5 ;  /* 0x00000005ff137e24 */ /* 0x000fe2000f8e00ff */
[----:B0-----:R-:W-:-:S13]  /*0540*/  ISETP.EQ.U32.AND P0, PT, R6, UR4, PT ;  /* 0x0000000406007c0c */ /* 0x001fda000bf02070 */
[----:B-1----:R2:W-:Y:S04]  /*0550*/  @P0 REDG.E.MAX.S32.STRONG.GPU desc[UR6][R16.64], R19 ;  /* 0x000000131000098e */ /* 0x0025e8000d12e306 */
[----:B------:R-:W3:Y:S02]  /*0560*/  LDG.E R6, desc[UR6][R16.64] ;  /* 0x0000000610067981 */ /* 0x000ee4000c1e1900 */
[----:B---3--:R-:W-:Y:S01]  /*0570*/  ISETP.NE.AND P0, PT, R23, R6, PT ;  /* 0x000000061700720c */ /* 0x008fe20003f05270 */
[----:B------:R-:W-:-:S12]  /*0580*/  IMAD.MOV.U32 R6, RZ, RZ, R23 ;  /* 0x000000ffff067224 */ /* 0x000fd800078e0017 */
[----:B--2---:R-:W-:Y:S05]  /*0590*/  @P0 BRA `(.L_x_4) ;  /* 0x0000000000400947 */ /* 0x004fea0003800000 */
[----:B------:R-:W2:Y:S04]  /*05a0*/  LDG.E R21, desc[UR6][R2.64] ;  /* 0x0000000602157981 */ /* 0x000ea8000c1e1900 */
[----:B------:R-:W2:Y:S02]  /*05b0*/  LDG.E R12, desc[UR6][R14.64] ;  /* 0x000000060e0c7981 */ /* 0x000ea4000c1e1900 */
[----:B--2---:R-:W-:-:S13]  /*05c0*/  ISETP.GT.AND P0, PT, R21, R12, PT ;  /* 0x0000000c1500720c */ /* 0x004fda0003f04270 */
[----:B------:R-:W-:Y:S05]  /*05d0*/  @P0 BRA `(.L_x_5) ;  /* 0x0000000000180947 */ /* 0x000fea0003800000 */
[----:B------:R-:W0:Y:S02]  /*05e0*/  LDC.64 R14, c[0x0][0x390] ;  /* 0x0000e400ff0e7b82 */ /* 0x000e240000000a00 */
[----:B0-----:R2:W5:Y:S04]  /*05f0*/  ATOMG.E.EXCH.STRONG.GPU PT, RZ, desc[UR6][R14.64], R12 ;  /* 0x8000000c0eff79a8 */ /* 0x001568000c1ef106 */
[----:B------:R-:W3:Y:S02]  /*0600*/  LDG.E R19, desc[UR6][R2.64] ;  /* 0x0000000602137981 */ /* 0x000ee4000c1e1900 */
[----:B------:R-:W3:Y:S02]  /*0610*/  LDC.64 R16, c[0x0][0x398] ;  /* 0x0000e600ff107b82 */ /* 0x000ee40000000a00 */
[----:B---3--:R2:W5:Y:S01]  /*0620*/  ATOMG.E.EXCH.STRONG.GPU PT, RZ, desc[UR6][R16.64], R19 ;  /* 0x8000001310ff79a8 */ /* 0x008562000c1ef106 */
[----:B------:R-:W-:Y:S05]  /*0630*/  BRA `(.L_x_4) ;  /* 0x0000000000187947 */ /* 0x000fea0003800000 */
.L_x_5:
[----:B------:R-:W0:Y:S02]  /*0640*/  LDC.64 R16, c[0x0][0x390] ;  /* 0x0000e400ff107b82 */ /* 0x000e240000000a00 */
[----:B0-----:R3:W5:Y:S04]  /*0650*/  ATOMG.E.EXCH.STRONG.GPU PT, RZ, desc[UR6][R16.64], R21 ;  /* 0x8000001510ff79a8 */ /* 0x001768000c1ef106 */
[----:B------:R-:W2:Y:S02]  /*0660*/  LDG.E R15, desc[UR6][R14.64] ;  /* 0x000000060e0f7981 */ /* 0x000ea4000c1e1900 */
[----:B------:R-:W2:Y:S01]  /*0670*/  LDC.64 R18, c[0x0][0x398] ;  /* 0x0000e600ff127b82 */ /* 0x000ea20000000a00 */
[----:B------:R-:W-:Y:S01]  /*0680*/  IMAD.MOV.U32 R6, RZ, RZ, R23 ;  /* 0x000000ffff067224 */ /* 0x000fe200078e0017 */
[----:B--2---:R3:W5:Y:S06]  /*0690*/  ATOMG.E.EXCH.STRONG.GPU PT, RZ, desc[UR6][R18.64], R15 ;  /* 0x8000000f12ff79a8 */ /* 0x00476c000c1ef106 */
.L_x_4:
[----:B------:R-:W-:Y:S05]  /*06a0*/  BSYNC.RECONVERGENT B0 ;  /* 0x0000000000007941 */ /* 0x000fea0003800200 */
.L_x_3:
[----:B0-2---:R-:W-:Y:S01]  /*06b0*/  VIADD R12, R0, 0x1 ;  /* 0x00000001000c7836 */ /* 0x005fe20000000000 */
[----:B------:R-:W-:Y:S04]  /*06c0*/  BSSY.RECONVERGENT B0, `(.L_x_6) ;  /* 0x000002b000007945 */ /* 0x000fe80003800200 */
[----:B------:R-:W-:-:S04]  /*06d0*/  ISETP.GE.OR P4, PT, R12, R7, P1 ;  /* 0x000000070c00720c */ /* 0x000fc80000f86670 */
[----:B------:R-:W-:-:S13]  /*06e0*/  PLOP3.LUT P5, PT, P5, P4, PT, 0xf8, 0x8f ;  /* 0x00000000008f781c */ /* 0x000fda0002fa9f70 */
[----:B------:R-:W-:Y:S05]  /*06f0*/  @P5 BRA `(.L_x_7) ;  /* 0x00000000009c5947 */ /* 0x000fea0003800000 */
[----:B------:R-:W0:Y:S01]  /*0700*/  LDCU.64 UR4, c[0x0][0x380] ;  /* 0x00007000ff0477ac */ /* 0x000e220008000a00 */
[----:B------:R-:W-:-:S05]  /*0710*/  IADD3 R12, P0, PT, R0, R11, RZ ;  /* 0x0000000b000c7210 */ /* 0x000fca0007f1e0ff */
[----:B-1-3--:R-:W-:Y:S01]  /*0720*/  IMAD.X R15, RZ, RZ, RZ, P0 ;  /* 0x000000ffff0f7224 */ /* 0x00afe200000e06ff */
[----:B0-----:R-:W-:-:S04]  /*0730*/  LEA R14, P0, R12, UR4, 0x2 ;  /* 0x000000040c0e7c11 */ /* 0x001fc8000f8010ff */
[----:B------:R-:W-:Y:S02]  /*0740*/  LEA.HI.X R15, R12, UR5, R15, 0x2, P0 ;  /* 0x000000050c0f7c11 */ /* 0x000fe400080f140f */
[----:B------:R-:W2:Y:S04]  /*0750*/  LDG.E R12, desc[UR6][R2.64] ;  /* 0x00000006020c7981 */ /* 0x000ea8000c1e1900 */
        /* <DEDUP_REMOVED lines=20> */
[----:B------:R-:W-:Y:S05]  /*08a0*/  @P0 BRA `(.L_x_8) ;  /* 0x0000000000180947 */ /* 0x000fea0003800000 */
[----:B------:R-:W0:Y:S02]  /*08b0*/  LDC.64 R14, c[0x0][0x390] ;  /* 0x0000e400ff0e7b82 */ /* 0x000e240000000a00 */
[----:B0-----:R0:W5:Y:S04]  /*08c0*/  ATOMG.E.EXCH.STRONG.GPU PT, RZ, desc[UR6][R14.64], R12 ;  /* 0x8000000c0eff79a8 */ /* 0x001168000c1ef106 */
[----:B------:R-:W2:Y:S02]  /*08d0*/  LDG.E R19, desc[UR6][R2.64] ;  /* 0x0000000602137981 */ /* 0x000ea4000c1e1900 */
[----:B------:R-:W2:Y:S02]  /*08e0*/  LDC.64 R16, c[0x0][0x398] ;  /* 0x0000e600ff107b82 */ /* 0x000ea40000000a00 */
[----:B--2---:R0:W5:Y:S01]  /*08f0*/  ATOMG.E.EXCH.STRONG.GPU PT, RZ, desc[UR6][R16.64], R19 ;  /* 0x8000001310ff79a8 */ /* 0x004162000c1ef106 */
[----:B------:R-:W-:Y:S05]  /*0900*/  BRA `(.L_x_7) ;  /* 0x0000000000187947 */ /* 0x000fea0003800000 */
.L_x_8:
[----:B------:R-:W0:Y:S02]  /*0910*/  LDC.64 R16, c[0x0][0x390] ;  /* 0x0000e400ff107b82 */ /* 0x000e240000000a00 */
[----:B0-----:R2:W5:Y:S04]  /*0920*/  ATOMG.E.EXCH.STRONG.GPU PT, RZ, desc[UR6][R16.64], R21 ;  /* 0x8000001510ff79a8 */ /* 0x001568000c1ef106 */
[----:B------:R-:W3:Y:S02]  /*0930*/  LDG.E R15, desc[UR6][R14.64+0x4] ;  /* 0x000004060e0f7981 */ /* 0x000ee4000c1e1900 */
[----:B------:R-:W3:Y:S01]  /*0940*/  LDC.64 R18, c[0x0][0x398] ;  /* 0x0000e600ff127b82 */ /* 0x000ee20000000a00 */
[----:B------:R-:W-:Y:S01]  /*0950*/  IMAD.MOV.U32 R6, RZ, RZ, R23 ;  /* 0x000000ffff067224 */ /* 0x000fe200078e0017 */
[----:B---3--:R2:W5:Y:S06]  /*0960*/  ATOMG.E.EXCH.STRONG.GPU PT, RZ, desc[UR6][R18.64], R15 ;  /* 0x8000000f12ff79a8 */ /* 0x00856c000c1ef106 */
.L_x_7:
[----:B------:R-:W-:Y:S05]  /*0970*/  BSYNC.RECONVERGENT B0 ;  /* 0x0000000000007941 */ /* 0x000fea0003800200 */
.L_x_6:
[----:B------:R-:W-:Y:S01]  /*0980*/  BSSY.RECONVERGENT B0, `(.L_x_9) ;  /* 0x000002c000007945 */ /* 0x000fe20003800200 */
[----:B------:R-:W-:-:S03]  /*0990*/  PLOP3.LUT P0, PT, PT, PT, PT, 0x80, 0x8 ;  /* 0x000000000008781c */ /* 0x000fc60003f0f070 */
[----:B------:R-:W-:Y:S10]  /*09a0*/  @P3 BRA `(.L_x_10) ;  /* 0x0000000000a43947 */ /* 0x000ff40003800000 */
[C---:B------:R-:W-:Y:S02]  /*09b0*/  ISETP.NE.AND P5, PT, R0.reuse, RZ, PT ;  /* 0x000000ff0000720c */ /* 0x040fe40003fa5270 */
[----:B------:R-:W-:Y:S02]  /*09c0*/  PLOP3.LUT P0, PT, P2, PT, PT, 0x80, 0x8 ;  /* 0x000000000008781c */ /* 0x000fe4000170f070 */
[----:B------:R-:W-:-:S13]  /*09d0*/  ISETP.GE.OR P2, PT, R0, R7, !P5 ;  /* 0x000000070000720c */ /* 0x000fda0006f46670 */
[----:B------:R-:W-:Y:S05]  /*09e0*/  @P2 BRA `(.L_x_10) ;  /* 0x0000000000942947 */ /* 0x000fea0003800000 */
[----:B0123--:R-:W-:Y:S01]  /*09f0*/  VIADD R15, R8, 0xffffffff ;  /* 0xffffffff080f7836 */ /* 0x00ffe20000000000 */
[----:B------:R-:W2:Y:S03]  /*0a00*/  LDG.E R12, desc[UR6][R2.64] ;  /* 0x00000006020c7981 */ /* 0x000ea6000c1e1900 */
[----:B------:R-:W-:-:S05]  /*0a10*/  IMAD.WIDE.U32 R14, R15, 0x4, R4 ;  /* 0x000000040f0e7825 */ /* 0x000fca00078e0004 */
[----:B------:R-:W2:Y:S01]  /*0a20*/  LDG.E R17, desc[UR6][R14.64] ;  /* 0x000000060e117981 */ /* 0x000ea2000c1e1900 */
[----:B------:R-:W-:Y:S01]  /*0a30*/  PLOP3.LUT P0, PT, PT, PT, PT, 0x8, 0x80 ;  /* 0x000000000080781c */ /* 0x000fe20003f0e170 */
        /* <DEDUP_REMOVED lines=15> */
[----:B----4-:R-:W-:Y:S05]  /*0b30*/  @P2 BRA `(.L_x_10) ;  /* 0x0000000000402947 */ /* 0x010fea0003800000 */
        /* <DEDUP_REMOVED lines=10> */
.L_x_11:
[----:B------:R-:W0:Y:S02]  /*0be0*/  LDC.64 R16, c[0x0][0x390] ;  /* 0x0000e400ff107b82 */ /* 0x000e240000000a00 */
[----:B0-----:R0:W5:Y:S04]  /*0bf0*/  ATOMG.E.EXCH.STRONG.GPU PT, RZ, desc[UR6][R16.64], R21 ;  /* 0x8000001510ff79a8 */ /* 0x001168000c1ef106 */
[----:B------:R-:W2:Y:S02]  /*0c00*/  LDG.E R15, desc[UR6][R14.64] ;  /* 0x000000060e0f7981 */ /* 0x000ea4000c1e1900 */
[----:B------:R-:W2:Y:S01]  /*0c10*/  LDC.64 R18, c[0x0][0x398] ;  /* 0x0000e600ff127b82 */ /* 0x000ea20000000a00 */
[----:B------:R-:W-:Y:S01]  /*0c20*/  IMAD.MOV.U32 R6, RZ, RZ, R23 ;  /* 0x000000ffff067224 */ /* 0x000fe200078e0017 */
[----:B--2---:R0:W5:Y:S06]  /*0c30*/  ATOMG.E.EXCH.STRONG.GPU PT, RZ, desc[UR6][R18.64], R15 ;  /* 0x8000000f12ff79a8 */ /* 0x00416c000c1ef106 */
.L_x_10:
[----:B------:R-:W-:Y:S05]  /*0c40*/  BSYNC.RECONVERGENT B0 ;  /* 0x0000000000007941 */ /* 0x000fea0003800200 */
.L_x_9:
[----:B------:R-:W-:Y:S01]  /*0c50*/  ISETP.GT.OR P0, PT, R6, -0x1, P0 ;  /* 0xffffffff0600780c */ /* 0x000fe20000704670 */
[----:B------:R-:W-:Y:S01]  /*0c60*/  BSSY.RECONVERGENT B0, `(.L_x_12) ;  /* 0x0000015000007945 */ /* 0x000fe20003800200 */
[----:B------:R-:W-:-:S11]  /*0c70*/  PLOP3.LUT P3, PT, P3, P4, PT, 0xf8, 0x8f ;  /* 0x00000000008f781c */ /* 0x000fd60001f69f70 */
[----:B------:R-:W-:Y:S05]  /*0c80*/  @P0 BRA `(.L_x_13) ;  /* 0x0000000000480947 */ /* 0x000fea0003800000 */
[----:B------:R-:W0:Y:S02]  /*0c90*/  S2R R6, SR_LANEID ;  /* 0x0000000000067919 */ /* 0x000e240000000000 */
[----:B01234-:R-:W0:Y:S01]  /*0ca0*/  LDC.64 R14, c[0x0][0x388] ;  /* 0x0000e200ff0e7b82 */ /* 0x01fe220000000a00 */
[----:B------:R-:W-:Y:S01]  /*0cb0*/  VOTEU.ANY UR4, UPT, PT ;  /* 0x0000000000047886 */ /* 0x000fe200038e0100 */
[----:B------:R-:W-:Y:S01]  /*0cc0*/  CREDUX.MAX.S32 UR5, RZ ;  /* 0x00000000ff0572cc */ /* 0x000fe20000000200 */
[----:B------:R-:W-:-:S12]  /*0cd0*/  UFLO.U32 UR4, UR4 ;  /* 0x00000004000472bd */ /* 0x000fd800080e0000 */
[----:B------:R-:W-:Y:S01]  /*0ce0*/  IMAD.U32 R17, RZ, RZ, UR5 ;  /* 0x00000005ff117e24 */ /* 0x000fe2000f8e00ff */
[----:B------:R-:W-:-:S13]  /*0cf0*/  ISETP.EQ.U32.AND P0, PT, R6, UR4, PT ;  /* 0x0000000406007c0c */ /* 0x000fda000bf02070 */
[----:B0-----:R0:W-:Y:S04]  /*0d00*/  @P0 REDG.E.MAX.S32.STRONG.GPU desc[UR6][R14.64], R17 ;  /* 0x000000110e00098e */ /* 0x0011e8000d12e306 */
[----:B------:R-:W2:Y:S02]  /*0d10*/  LDG.E R6, desc[UR6][R14.64] ;  /* 0x000000060e067981 */ /* 0x000ea4000c1e1900 */
[----:B--2---:R-:W-:Y:S01]  /*0d20*/  ISETP.NE.AND P0, PT, R6, RZ, PT ;  /* 0x000000ff0600720c */ /* 0x004fe20003f05270 */
[----:B------:R-:W-:-:S12]  /*0d30*/  IMAD.MOV.U32 R6, RZ, RZ, RZ ;  /* 0x000000ffff067224 */ /* 0x000fd800078e00ff */
[----:B0-----:R-:W-:Y:S05]  /*0d40*/  @P0 BRA `(.L_x_13) ;  /* 0x0000000000180947 */ /* 0x001fea0003800000 */
[----:B------:R-:W2:Y:S01]  /*0d50*/  LDG.E R19, desc[UR6][R2.64] ;  /* 0x0000000602137981 */ /* 0x000ea2000c1e1900 */
[----:B------:R-:W2:Y:S08]  /*0d60*/  LDC.64 R14, c[0x0][0x390] ;  /* 0x0000e400ff0e7b82 */ /* 0x000eb00000000a00 */
[----:B------:R-:W0:Y:S01]  /*0d70*/  LDC.64 R16, c[0x0][0x398] ;  /* 0x0000e600ff107b82 */ /* 0x000e220000000a00 */
[----:B--2---:R1:W5:Y:S04]  /*0d80*/  ATOMG.E.EXCH.STRONG.GPU PT, RZ, desc[UR6][R14.64], R19 ;  /* 0x800000130eff79a8 */ /* 0x004368000c1ef106 */
[----:B------:R-:W0:Y:S04]  /*0d90*/  LDG.E R21, desc[UR6][R2.64] ;  /* 0x0000000602157981 */ /* 0x000e28000c1e1900 */
[----:B0-----:R1:W5:Y:S02]  /*0da0*/  ATOMG.E.EXCH.STRONG.GPU PT, RZ, desc[UR6][R16.64], R21 ;  /* 0x8000001510ff79a8 */ /* 0x001364000c1ef106 */
.L_x_13:
[----:B------:R-:W-:Y:S05]  /*0db0*/  BSYNC.RECONVERGENT B0 ;  /* 0x0000000000007941 */ /* 0x000fea0003800200 */
.L_x_12:
[----:B------:R-:W-:Y:S04]  /*0dc0*/  BSSY.RECONVERGENT B0, `(.L_x_14) ;  /* 0x0000029000007945 */ /* 0x000fe80003800200 */
[----:B------:R-:W-:Y:S05]  /*0dd0*/  @P3 BRA `(.L_x_15) ;  /* 0x00000000009c3947 */ /* 0x000fea0003800000 */
[----:B------:R-:W2:Y:S01]  /*0de0*/  LDCU.64 UR4, c[0x0][0x380] ;  /* 0x00007000ff0477ac */ /* 0x000ea20008000a00 */
[----:B------:R-:W-:-:S05]  /*0df0*/  IADD3 R13, P0, PT, R0, R13, RZ ;  /* 0x0000000d000d7210 */ /* 0x000fca0007f1e0ff */
[----:B01--4-:R-:W-:Y:S01]  /*0e00*/  IMAD.X R14, RZ, RZ, RZ, P0 ;  /* 0x000000ffff0e7224 */ /* 0x013fe200000e06ff */
[----:B--2---:R-:W-:-:S04]  /*0e10*/  LEA R12, P0, R13, UR4, 0x2 ;  /* 0x000000040d0c7c11 */ /* 0x004fc8000f8010ff */
[----:B------:R-:W-:Y:S02]  /*0e20*/  LEA.HI.X R13, R13, UR5, R14, 0x2, P0 ;  /* 0x000000050d0d7c11 */ /* 0x000fe400080f140e */
[----:B------:R-:W2:Y:S04]  /*0e30*/  LDG.E R14, desc[UR6][R2.64] ;  /* 0x00000006020e7981 */ /* 0x000ea8000c1e1900 */
[----:B---3--:R-:W2:Y:S02]  /*0e40*/  LDG.E R15, desc[UR6][R12.64+0x4] ;  /* 0x000004060c0f7981 */ /* 0x008ea4000c1e1900 */
        /* <DEDUP_REMOVED lines=26> */
.L_x_16:
[----:B------:R-:W0:Y:S02]  /*0ff0*/  LDC.64 R14, c[0x0][0x390] ;  /* 0x0000e400ff0e7b82 */ /* 0x000e240000000a00 */
[----:B0-----:R0:W5:Y:S04]  /*1000*/  ATOMG.E.EXCH.STRONG.GPU PT, RZ, desc[UR6][R14.64], R19 ;  /* 0x800000130eff79a8 */ /* 0x001168000c1ef106 */
[----:B------:R-:W2:Y:S02]  /*1010*/  LDG.E R13, desc[UR6][R12.64+0x4] ;  /* 0x000004060c0d7981 */ /* 0x000ea4000c1e1900 */
[----:B------:R-:W2:Y:S01]  /*1020*/  LDC.64 R16, c[0x0][0x398] ;  /* 0x0000e600ff107b82 */ /* 0x000ea20000000a00 */
[----:B------:R-:W-:Y:S01]  /*1030*/  IMAD.MOV.U32 R6, RZ, RZ, R21 ;  /* 0x000000ffff067224 */ /* 0x000fe200078e0015 */
[----:B--2---:R0:W5:Y:S06]  /*1040*/  ATOMG.E.EXCH.STRONG.GPU PT, RZ, desc[UR6][R16.64], R13 ;  /* 0x8000000d10ff79a8 */ /* 0x00416c000c1ef106 */
.L_x_15:
[----:B------:R-:W-:Y:S05]  /*1050*/  BSYNC.RECONVERGENT B0 ;  /* 0x0000000000007941 */ /* 0x000fea0003800200 */
.L_x_14:
[C---:B------:R-:W-:Y:S01]  /*1060*/  ISETP.GE.AND P2, PT, R10.reuse, -0x1, PT ;  /* 0xffffffff0a00780c */ /* 0x040fe20003f46270 */
[----:B------:R-:W-:Y:S01]  /*1070*/  VIADD R10, R10, 0x1 ;  /* 0x000000010a0a7836 */ /* 0x000fe20000000000 */
[----:B------:R-:W-:Y:S01]  /*1080*/  BSSY.RECONVERGENT B0, `(.L_x_17) ;  /* 0x000002d000007945 */ /* 0x000fe20003800200 */
[----:B------:R-:W-:Y:S01]  /*1090*/  PLOP3.LUT P0, PT, PT, PT, PT, 0x80, 0x8 ;  /* 0x000000000008781c */ /* 0x000fe20003f0f070 */
[----:B------:R-:W-:Y:S02]  /*10a0*/  IMAD R11, R7, 0x2, R11 ;  /* 0x00000002070b7824 */ /* 0x000fe400078e020b */
[----:B------:R-:W-:-:S13]  /*10b0*/  ISETP.GE.OR P2, PT, R10, R7, !P2 ;  /* 0x000000070a00720c */ /* 0x000fda0005746670 */
[----:B------:R-:W-:Y:S05]  /*10c0*/  @P2 BRA `(.L_x_18) ;  /* 0x0000000000a02947 */ /* 0x000fea0003800000 */
[----:B------:R-:W-:Y:S02]  /*10d0*/  ISETP.EQ.OR P3, PT, R0, RZ, P1 ;  /* 0x000000ff0000720c */ /* 0x000fe40000f62670 */
[----:B------:R-:W-:-:S11]  /*10e0*/  PLOP3.LUT P0, PT, P1, PT, PT, 0x80, 0x8 ;  /* 0x000000000008781c */ /* 0x000fd60000f0f070 */
[----:B------:R-:W-:Y:S05]  /*10f0*/  @P3 BRA `(.L_x_18) ;  /* 0x0000000000943947 */ /* 0x000fea0003800000 */
[----:B0-----:R-:W-:Y:S02]  /*1100*/  IMAD.IADD R13, R9, 0x1, R11 ;  /* 0x00000001090d7824 */ /* 0x001fe400078e020b */
[----:B------:R-:W2:Y:S02]  /*1110*/  LDG.E R9, desc[UR6][R2.64] ;  /* 0x0000000602097981 */ /* 0x000ea4000c1e1900 */
[----:B----4-:R-:W-:-:S05]  /*1120*/  IMAD.WIDE.U32 R12, R13, 0x4, R4 ;  /* 0x000000040d0c7825 */ /* 0x010fca00078e0004 */
[----:B------:R-:W2:Y:S01]  /*1130*/  LDG.E R10, desc[UR6][R12.64] ;  /* 0x000000060c0a7981 */ /* 0x000ea2000c1e1900 */
[----:B------:R-:W-:Y:S01]  /*1140*/  PLOP3.LUT P0, PT, PT, PT, PT, 0x8, 0x80 ;  /* 0x000000000080781c */ /* 0x000fe20003f0e170 */
[----:B--2---:R-:W-:-:S05]  /*1150*/  IMAD.IADD R9, R9, 0x1, -R10 ;  /* 0x0000000109097824 */ /* 0x004fca00078e0a0a */
[----:B-1-3--:R-:W-:-:S04]  /*1160*/  IABS R19, R9 ;  /* 0x0000000900137213 */ /* 0x00afc80000000000 */
        /* <DEDUP_REMOVED lines=24> */
.L_x_19:
[----:B------:R-:W0:Y:S02]  /*12f0*/  LDC.64 R14, c[0x0][0x390] ;  /* 0x0000e400ff0e7b82 */ /* 0x000e240000000a00 */
[----:B0-----:R0:W5:Y:S04]  /*1300*/  ATOMG.E.EXCH.STRONG.GPU PT, RZ, desc[UR6][R14.64], R9 ;  /* 0x800000090eff79a8 */ /* 0x001168000c1ef106 */
[----:B------:R-:W2:Y:S02]  /*1310*/  LDG.E R13, desc[UR6][R12.64] ;  /* 0x000000060c0d7981 */ /* 0x000ea4000c1e1900 */
[----:B------:R-:W2:Y:S01]  /*1320*/  LDC.64 R16, c[0x0][0x398] ;  /* 0x0000e600ff107b82 */ /* 0x000ea20000000a00 */
[----:B------:R-:W-:Y:S01]  /*1330*/  IMAD.MOV.U32 R6, RZ, RZ, R19 ;  /* 0x000000ffff067224 */ /* 0x000fe200078e0013 */
[----:B--2---:R0:W5:Y:S06]  /*1340*/  ATOMG.E.EXCH.STRONG.GPU PT, RZ, desc[UR6][R16.64], R13 ;  /* 0x8000000d10ff79a8 */ /* 0x00416c000c1ef106 */
.L_x_18:
[----:B------:R-:W-:Y:S05]  /*1350*/  BSYNC.RECONVERGENT B0 ;  /* 0x0000000000007941 */ /* 0x000fea0003800200 */
.L_x_17:
[----:B------:R-:W-:Y:S04]  /*1360*/  BSSY.RECONVERGENT B0, `(.L_x_20) ;  /* 0x0000026000007945 */ /* 0x000fe80003800200 */
[----:B------:R-:W-:Y:S05]  /*1370*/  @P0 BRA `(.L_x_21) ;  /* 0x0000000000900947 */ /* 0x000fea0003800000 */
[----:B------:R-:W-:-:S04]  /*1380*/  IMAD.IADD R7, R8, 0x1, R7 ;  /* 0x0000000108077824 */ /* 0x000fc800078e0207 */
[----:B------:R-:W-:Y:S02]  /*1390*/  IMAD.WIDE.U32 R4, R7, 0x4, R4 ;  /* 0x0000000407047825 */ /* 0x000fe400078e0004 */
[----:B------:R-:W2:Y:S04]  /*13a0*/  LDG.E R7, desc[UR6][R2.64] ;  /* 0x0000000602077981 */ /* 0x000ea8000c1e1900 */
[----:B------:R-:W2:Y:S02]  /*13b0*/  LDG.E R8, desc[UR6][R4.64] ;  /* 0x0000000604087981 */ /* 0x000ea4000c1e1900 */
[----:B--2---:R-:W-:-:S05]  /*13c0*/  IMAD.IADD R7, R7, 0x1, -R8 ;  /* 0x0000000107077824 */ /* 0x004fca00078e0a08 */
[----:B01-34-:R-:W-:-:S04]  /*13d0*/  IABS R15, R7 ;  /* 0x00000007000f7213 */ /* 0x01bfc80000000000 */
        /* <DEDUP_REMOVED lines=24> */
.L_x_22:
[----:B------:R-:W0:Y:S02]  /*1560*/  LDC.64 R8, c[0x0][0x390] ;  /* 0x0000e400ff087b82 */ /* 0x000e240000000a00 */
[----:B0-----:R0:W5:Y:S04]  /*1570*/  ATOMG.E.EXCH.STRONG.GPU PT, RZ, desc[UR6][R8.64], R7 ;  /* 0x8000000708ff79a8 */ /* 0x001168000c1ef106 */
[----:B------:R-:W2:Y:S02]  /*1580*/  LDG.E R5, desc[UR6][R4.64] ;  /* 0x0000000604057981 */ /* 0x000ea4000c1e1900 */
[----:B------:R-:W2:Y:S01]  /*1590*/  LDC.64 R12, c[0x0][0x398] ;  /* 0x0000e600ff0c7b82 */ /* 0x000ea20000000a00 */
[----:B------:R-:W-:Y:S01]  /*15a0*/  IMAD.MOV.U32 R6, RZ, RZ, R15 ;  /* 0x000000ffff067224 */ /* 0x000fe200078e000f */
[----:B--2---:R0:W5:Y:S06]  /*15b0*/  ATOMG.E.EXCH.STRONG.GPU PT, RZ, desc[UR6][R12.64], R5 ;  /* 0x800000050cff79a8 */ /* 0x00416c000c1ef106 */
.L_x_21:
[----:B------:R-:W-:Y:S05]  /*15c0*/  BSYNC.RECONVERGENT B0 ;  /* 0x0000000000007941 */ /* 0x000fea0003800200 */
.L_x_20:
[----:B------:R-:W-:-:S13]  /*15d0*/  PLOP3.LUT P2, PT, P2, P4, PT, 0xf8, 0x8f ;  /* 0x00000000008f781c */ /* 0x000fda0001749f70 */
[----:B------:R-:W-:Y:S05]  /*15e0*/  @P2 EXIT ;  /* 0x000000000000294d */ /* 0x000fea0003800000 */
[----:B------:R-:W1:Y:S01]  /*15f0*/  LDCU.64 UR4, c[0x0][0x380] ;  /* 0x00007000ff0477ac */ /* 0x000e620008000a00 */
[----:B------:R-:W-:-:S05]  /*1600*/  IADD3 R0, P0, PT, R0, R11, RZ ;  /* 0x0000000b00007210 */ /* 0x000fca0007f1e0ff */
[----:B0-----:R-:W-:Y:S01]  /*1610*/  IMAD.X R5, RZ, RZ, RZ, P0 ;  /* 0x000000ffff057224 */ /* 0x001fe200000e06ff */
[----:B-1----:R-:W-:-:S04]  /*1620*/  LEA R4, P0, R0, UR4, 0x2 ;  /* 0x0000000400047c11 */ /* 0x002fc8000f8010ff */
[----:B------:R-:W-:Y:S02]  /*1630*/  LEA.HI.X R5, R0, UR5, R5, 0x2, P0 ;  /* 0x0000000500057c11 */ /* 0x000fe400080f1405 */
[----:B------:R-:W2:Y:S04]  /*1640*/  LDG.E R0, desc[UR6][R2.64] ;  /* 0x0000000602007981 */ /* 0x000ea8000c1e1900 */
[----:B------:R-:W2:Y:S02]  /*1650*/  LDG.E R7, desc[UR6][R4.64+0x4] ;  /* 0x0000040604077981 */ /* 0x000ea4000c1e1900 */
[----:B--2---:R-:W-:-:S05]  /*1660*/  IMAD.IADD R0, R0, 0x1, -R7 ;  /* 0x0000000100007824 */ /* 0x004fca00078e0a07 */
[----:B------:R-:W-:-:S04]  /*1670*/  IABS R11, R0 ;  /* 0x00000000000b7213 */ /* 0x000fc80000000000 */
[----:B------:R-:W-:-:S13]  /*1680*/  ISETP.GT.AND P0, PT, R11, R6, PT ;  /* 0x000000060b00720c */ /* 0x000fda0003f04270 */
[----:B------:R-:W-:Y:S05]  /*1690*/  @!P0 EXIT ;  /* 0x000000000000894d */ /* 0x000fea0003800000 */
        /* <DEDUP_REMOVED lines=9> */
[----:B--2---:R-:W-:-:S13]  /*1730*/  ISETP.NE.AND P0, PT, R11, R0, PT ;  /* 0x000000000b00720c */ /* 0x004fda0003f05270 */
[----:B0-----:R-:W-:Y:S05]  /*1740*/  @P0 EXIT ;  /* 0x000000000000094d */ /* 0x001fea0003800000 */
[----:B------:R-:W2:Y:S04]  /*1750*/  LDG.E R9, desc[UR6][R2.64] ;  /* 0x0000000602097981 */ /* 0x000ea8000c1e1900 */
[----:B------:R-:W2:Y:S02]  /*1760*/  LDG.E R0, desc[UR6][R4.64+0x4] ;  /* 0x0000040604007981 */ /* 0x000ea4000c1e1900 */
[----:B--2---:R-:W-:-:S13]  /*1770*/  ISETP.GT.AND P0, PT, R9, R0, PT ;  /* 0x000000000900720c */ /* 0x004fda0003f04270 */
[----:B------:R-:W-:Y:S05]  /*1780*/  @P0 BRA `(.L_x_23) ;  /* 0x0000000000180947 */ /* 0x000fea0003800000 */
[----:B------:R-:W0:Y:S02]  /*1790*/  LDC.64 R4, c[0x0][0x390] ;  /* 0x0000e400ff047b82 */ /* 0x000e240000000a00 */
[----:B0-----:R-:W-:Y:S04]  /*17a0*/  ATOMG.E.EXCH.STRONG.GPU PT, RZ, desc[UR6][R4.64], R0 ;  /* 0x8000000004ff79a8 */ /* 0x001fe8000c1ef106 */
[----:B------:R-:W2:Y:S02]  /*17b0*/  LDG.E R3, desc[UR6][R2.64] ;  /* 0x0000000602037981 */ /* 0x000ea4000c1e1900 */
[----:B------:R-:W2:Y:S02]  /*17c0*/  LDC.64 R6, c[0x0][0x398] ;  /* 0x0000e600ff067b82 */ /* 0x000ea40000000a00 */
[----:B--2---:R-:W-:Y:S01]  /*17d0*/  ATOMG.E.EXCH.STRONG.GPU PT, RZ, desc[UR6][R6.64], R3 ;  /* 0x8000000306ff79a8 */ /* 0x004fe2000c1ef106 */
[----:B------:R-:W-:Y:S05]  /*17e0*/  EXIT ;  /* 0x000000000000794d */ /* 0x000fea0003800000 */
.L_x_23:
[----:B------:R-:W0:Y:S02]  /*17f0*/  LDC.64 R2, c[0x0][0x390] ;  /* 0x0000e400ff027b82 */ /* 0x000e240000000a00 */
[----:B0-----:R-:W-:Y:S04]  /*1800*/  ATOMG.E.EXCH.STRONG.GPU PT, RZ, desc[UR6][R2.64], R9 ;  /* 0x8000000902ff79a8 */ /* 0x001fe8000c1ef106 */
[----:B------:R-:W2:Y:S02]  /*1810*/  LDG.E R5, desc[UR6][R4.64+0x4] ;  /* 0x0000040604057981 */ /* 0x000ea4000c1e1900 */
[----:B------:R-:W2:Y:S02]  /*1820*/  LDC.64 R6, c[0x0][0x398] ;  /* 0x0000e600ff067b82 */ /* 0x000ea40000000a00 */
[----:B--2---:R-:W-:Y:S01]  /*1830*/  ATOMG.E.EXCH.STRONG.GPU PT, RZ, desc[UR6][R6.64], R5 ;  /* 0x8000000506ff79a8 */ /* 0x004fe2000c1ef106 */
[----:B------:R-:W-:Y:S05]  /*1840*/  EXIT ;  /* 0x000000000000794d */ /* 0x000fea0003800000 */
.L_x_24:
[----:B------:R-:W-:-:S00]  /*1850*/  BRA `(.L_x_24) ;  /* 0xfffffffc00fc7947 */ /* 0x000fc0000383ffff */
[----:B------:R-:W-:-:S00]  /*1860*/  NOP ;  /* 0x0000000000007918 */ /* 0x000fc00000000000 */
        /* <DEDUP_REMOVED lines=9> */
.L_x_25:


//--------------------- .nv.shared.reserved.0     --------------------------
	.section	.nv.shared.reserved.0,"aw",@nobits
	.weak		__nv_reservedSMEM_offset_0_alias
	.size		__nv_reservedSMEM_offset_0_alias, 0, 64
	.other		__nv_reservedSMEM_offset_0_alias,@"STO_CUDA_RESERVED_SHARED STV_DEFAULT"
__nv_reservedSMEM_offset_0_alias:
	.zero		0
	.zero		64


//--------------------- .nv.constant0._Z14calc_diferencaPiS_S_S_i --------------------------
	.section	.nv.constant0._Z14calc_diferencaPiS_S_S_i,"a",@progbits
	.sectionflags	@""
	.align	4
.nv.constant0._Z14calc_diferencaPiS_S_S_i:
	.zero		932


//--------------------- SYMBOLS --------------------------

	.type		.nv.reservedSmem.offset0,@object
	.size		.nv.reservedSmem.offset0,0x4
